	.headerflags	@"EF_CUDA_TEXMODE_UNIFIED EF_CUDA_64BIT_ADDRESS EF_CUDA_ACCELERATORS EF_CUDA_SM90 EF_CUDA_VIRTUAL_SM(EF_CUDA_SM90)"
	.elftype	@"ET_EXEC"


//--------------------- .nv.info                  --------------------------
	.section	.nv.info,"",@"SHT_CUDA_INFO"
	.align	4


	//----- nvinfo : EIATTR_REGCOUNT
	.align		4
        /*0000*/ 	.byte	0x04, 0x2f
        /*0002*/ 	.short	(.L_1 - .L_0)
	.align		4
.L_0:
        /*0004*/ 	.word	index@(triton_poi_fused__log_softmax_backward_data_3)
        /*0008*/ 	.word	0x0000000c


	//----- nvinfo : EIATTR_MIN_STACK_SIZE
	.align		4
.L_1:
        /*000c*/ 	.byte	0x04, 0x12
        /*000e*/ 	.short	(.L_3 - .L_2)
	.align		4
.L_2:
        /*0010*/ 	.word	index@(triton_poi_fused__log_softmax_backward_data_3)
        /*0014*/ 	.word	0x00000000


	//----- nvinfo : EIATTR_FRAME_SIZE
	.align		4
.L_3:
        /*0018*/ 	.byte	0x04, 0x11
        /*001a*/ 	.short	(.L_5 - .L_4)
	.align		4
.L_4:
        /*001c*/ 	.word	index@(triton_poi_fused__log_softmax_backward_data_3)
        /*0020*/ 	.word	0x00000000


	//----- nvinfo : EIATTR_MIN_STACK_SIZE
	.align		4
.L_5:
        /*0024*/ 	.byte	0x04, 0x12
        /*0026*/ 	.short	(.L_7 - .L_6)
	.align		4
.L_6:
        /*0028*/ 	.word	index@(triton_poi_fused__log_softmax_backward_data_3)
        /*002c*/ 	.word	0x00000000
.L_7:


//--------------------- .nv.info.triton_poi_fused__log_softmax_backward_data_3 --------------------------
	.section	.nv.info.triton_poi_fused__log_softmax_backward_data_3,"",@"SHT_CUDA_INFO"
	.sectionflags	@""
	.align	4


	//----- nvinfo : EIATTR_CUDA_API_VERSION
	.align		4
        /*0000*/ 	.byte	0x04, 0x37
        /*0002*/ 	.short	(.L_9 - .L_8)
.L_8:
        /*0004*/ 	.word	0x0000007c


	//----- nvinfo : EIATTR_KPARAM_INFO
	.align		4
.L_9:
        /*0008*/ 	.byte	0x04, 0x17
        /*000a*/ 	.short	(.L_11 - .L_10)
.L_10:
        /*000c*/ 	.word	0x00000000
        /*0010*/ 	.short	0x0002
        /*0012*/ 	.short	0x0010
        /*0014*/ 	.byte	0x00, 0xf0, 0x11, 0x00


	//----- nvinfo : EIATTR_KPARAM_INFO
	.align		4
.L_11:
        /*0018*/ 	.byte	0x04, 0x17
        /*001a*/ 	.short	(.L_13 - .L_12)
.L_12:
        /*001c*/ 	.word	0x00000000
        /*0020*/ 	.short	0x0001
        /*0022*/ 	.short	0x0008
        /*0024*/ 	.byte	0x00, 0xf4, 0x21, 0x00


	//----- nvinfo : EIATTR_KPARAM_INFO
	.align		4
.L_13:
        /*0028*/ 	.byte	0x04, 0x17
        /*002a*/ 	.short	(.L_15 - .L_14)
.L_14:
        /*002c*/ 	.word	0x00000000
        /*0030*/ 	.short	0x0000
        /*0032*/ 	.short	0x0000
        /*0034*/ 	.byte	0x00, 0xf4, 0x21, 0x00


	//----- nvinfo : EIATTR_SPARSE_MMA_MASK
	.align		4
.L_15:
        /*0038*/ 	.byte	0x03, 0x50
        /*003a*/ 	.short	0x0000


	//----- nvinfo : EIATTR_MAXREG_COUNT
	.align		4
        /*003c*/ 	.byte	0x03, 0x1b
        /*003e*/ 	.short	0x00ff


	//----- nvinfo : EIATTR_EXIT_INSTR_OFFSETS
	.align		4
        /*0040*/ 	.byte	0x04, 0x1c
        /*0042*/ 	.short	(.L_17 - .L_16)


	//   ....[0]....
.L_16:
        /*0044*/ 	.word	0x00000170


	//----- nvinfo : EIATTR_REQNTID
	.align		4
.L_17:
        /*0048*/ 	.byte	0x04, 0x10
        /*004a*/ 	.short	(.L_19 - .L_18)
.L_18:
        /*004c*/ 	.word	0x00000100
        /*0050*/ 	.word	0x00000001
        /*0054*/ 	.word	0x00000001


	//----- nvinfo : EIATTR_CBANK_PARAM_SIZE
	.align		4
.L_19:
        /*0058*/ 	.byte	0x03, 0x19
        /*005a*/ 	.short	0x0014


	//----- nvinfo : EIATTR_PARAM_CBANK
	.align		4
        /*005c*/ 	.byte	0x04, 0x0a
        /*005e*/ 	.short	(.L_21 - .L_20)
	.align		4
.L_20:
        /*0060*/ 	.word	index@(.nv.constant0.triton_poi_fused__log_softmax_backward_data_3)
        /*0064*/ 	.short	0x0210
        /*0066*/ 	.short	0x0014


	//----- nvinfo : EIATTR_SW_WAR
	.align		4
.L_21:
        /*0068*/ 	.byte	0x04, 0x36
        /*006a*/ 	.short	(.L_23 - .L_22)
.L_22:
        /*006c*/ 	.word	0x00000008
.L_23:


//--------------------- .nv.callgraph             --------------------------
	.section	.nv.callgraph,"",@"SHT_CUDA_CALLGRAPH"
	.align	4
	.sectionentsize	8
	.align		4
        /*0000*/ 	.word	0x00000000
	.align		4
        /*0004*/ 	.word	0xffffffff
	.align		4
        /*0008*/ 	.word	0x00000000
	.align		4
        /*000c*/ 	.word	0xfffffffe
	.align		4
        /*0010*/ 	.word	0x00000000
	.align		4
        /*0014*/ 	.word	0xfffffffd
	.align		4
        /*0018*/ 	.word	0x00000000
	.align		4
        /*001c*/ 	.word	0xfffffffc


//--------------------- .text.triton_poi_fused__log_softmax_backward_data_3 --------------------------
	.section	.text.triton_poi_fused__log_softmax_backward_data_3,"ax",@progbits
	.align	128
        .global         triton_poi_fused__log_softmax_backward_data_3
        .type           triton_poi_fused__log_softmax_backward_data_3,@function
        .size           triton_poi_fused__log_softmax_backward_data_3,(.L_x_1 - triton_poi_fused__log_softmax_backward_data_3)
        .other          triton_poi_fused__log_softmax_backward_data_3,@"STO_CUDA_ENTRY STV_DEFAULT"
triton_poi_fused__log_softmax_backward_data_3:
.text.triton_poi_fused__log_softmax_backward_data_3:
[----:B------:R-:W-:Y:S01]  /*0000*/  LDC R1, c[0x0][0x28] ;  /* 0x00000a00ff017b82 */ /* 0x000fe20000000800 */
[----:B------:R-:W1:Y:S07]  /*0010*/  S2R R0, SR_TID.X ;  /* 0x0000000000007919 */ /* 0x000e6e0000002100 */
[----:B------:R-:W2:Y:S01]  /*0020*/  LDC.64 R2, c[0x0][0x210] ;  /* 0x00008400ff027b82 */ /* 0x000ea20000000a00 */
[----:B------:R-:W-:Y:S01]  /*0030*/  ULDC.64 UR4, c[0x0][0x208] ;  /* 0x0000820000047ab9 */ /* 0x000fe20000000a00 */
[----:B------:R-:W3:Y:S06]  /*0040*/  S2R R7, SR_CTAID.X ;  /* 0x0000000000077919 */ /* 0x000eec0000002500 */
[----:B------:R-:W4:Y:S01]  /*0050*/  LDC.64 R4, c[0x0][0x218] ;  /* 0x00008600ff047b82 */ /* 0x000f220000000a00 */
[----:B-1----:R-:W-:-:S04]  /*0060*/  SHF.L.U32 R0, R0, 0x1, RZ ;  /* 0x0000000100007819 */ /* 0x002fc800000006ff */
[----:B------:R-:W-:-:S04]  /*0070*/  LOP3.LUT R0, R0, 0x1fe, RZ, 0xc0, !PT ;  /* 0x000001fe00007812 */ /* 0x000fc800078ec0ff */
[----:B---3--:R-:W-:-:S05]  /*0080*/  LEA R7, R7, R0, 0x9 ;  /* 0x0000000007077211 */ /* 0x008fca00078e48ff */
[----:B--2---:R-:W-:-:S06]  /*0090*/  IMAD.WIDE R2, R7, 0x4, R2 ;  /* 0x0000000407027825 */ /* 0x004fcc00078e0202 */
[----:B------:R-:W2:Y:S01]  /*00a0*/  LDG.E.64 R2, desc[UR4][R2.64] ;  /* 0x0000000402027981 */ /* 0x000ea2000c1e1b00 */
[----:B----4-:R-:W-:-:S04]  /*00b0*/  IMAD.WIDE R4, R7, 0x4, R4 ;  /* 0x0000000407047825 */ /* 0x010fc800078e0204 */
[----:B--2---:R-:W-:Y:S01]  /*00c0*/  FMUL R0, R2, 1.4426950216293334961 ;  /* 0x3fb8aa3b02007820 */ /* 0x004fe20000400000 */
[----:B------:R-:W-:-:S04]  /*00d0*/  FMUL R6, R3, 1.4426950216293334961 ;  /* 0x3fb8aa3b03067820 */ /* 0x000fc80000400000 */
[----:B------:R-:W-:Y:S02]  /*00e0*/  FSETP.GEU.AND P0, PT, R0, -126, PT ;  /* 0xc2fc00000000780b */ /* 0x000fe40003f0e000 */
[----:B------:R-:W-:-:S11]  /*00f0*/  FSETP.GEU.AND P1, PT, R6, -126, PT ;  /* 0xc2fc00000600780b */ /* 0x000fd60003f2e000 */
[----:B------:R-:W-:Y:S02]  /*0100*/  @!P0 FMUL R0, R0, 0.5 ;  /* 0x3f00000000008820 */ /* 0x000fe40000400000 */
[----:B------:R-:W-:Y:S02]  /*0110*/  @!P1 FMUL R6, R6, 0.5 ;  /* 0x3f00000006069820 */ /* 0x000fe40000400000 */
[----:B------:R-:W1:Y:S08]  /*0120*/  MUFU.EX2 R8, R0 ;  /* 0x0000000000087308 */ /* 0x000e700000000800 */
[----:B------:R-:W2:Y:S01]  /*0130*/  MUFU.EX2 R9, R6 ;  /* 0x0000000600097308 */ /* 0x000ea20000000800 */
[----:B-1----:R-:W-:Y:S01]  /*0140*/  @!P0 FMUL R8, R8, R8 ;  /* 0x0000000808088220 */ /* 0x002fe20000400000 */
[----:B--2---:R-:W-:-:S05]  /*0150*/  @!P1 FMUL R9, R9, R9 ;  /* 0x0000000909099220 */ /* 0x004fca0000400000 */
[----:B------:R-:W-:Y:S01]  /*0160*/  STG.E.64 desc[UR4][R4.64], R8 ;  /* 0x0000000804007986 */ /* 0x000fe2000c101b04 */
[----:B------:R-:W-:Y:S05]  /*0170*/  EXIT ;  /* 0x000000000000794d */ /* 0x000fea0003800000 */
.L_x_0:
[----:B------:R-:W-:-:S00]  /*0180*/  BRA `(.L_x_0) ;  /* 0xfffffffc00fc7947 */ /* 0x000fc0000383ffff */
[----:B------:R-:W-:-:S00]  /*0190*/  NOP ;  /* 0x0000000000007918 */ /* 0x000fc00000000000 */
        /* <DEDUP_REMOVED lines=14> */
.L_x_1:


//--------------------- .nv.constant0.triton_poi_fused__log_softmax_backward_data_3 --------------------------
	.section	.nv.constant0.triton_poi_fused__log_softmax_backward_data_3,"a",@progbits
	.sectionflags	@""
	.align	4
.nv.constant0.triton_poi_fused__log_softmax_backward_data_3:
	.zero		548
